	.headerflags	@"EF_CUDA_TEXMODE_UNIFIED EF_CUDA_64BIT_ADDRESS EF_CUDA_ACCELERATORS EF_CUDA_SM90 EF_CUDA_VIRTUAL_SM(EF_CUDA_SM90)"
	.elftype	@"ET_EXEC"


//--------------------- .nv.info                  --------------------------
	.section	.nv.info,"",@"SHT_CUDA_INFO"
	.align	4


	//----- nvinfo : EIATTR_REGCOUNT
	.align		4
        /*0000*/ 	.byte	0x04, 0x2f
        /*0002*/ 	.short	(.L_1 - .L_0)
	.align		4
.L_0:
        /*0004*/ 	.word	index@(triton_poi_fused_cat_18)
        /*0008*/ 	.word	0x00000013


	//----- nvinfo : EIATTR_MIN_STACK_SIZE
	.align		4
.L_1:
        /*000c*/ 	.byte	0x04, 0x12
        /*000e*/ 	.short	(.L_3 - .L_2)
	.align		4
.L_2:
        /*0010*/ 	.word	index@(triton_poi_fused_cat_18)
        /*0014*/ 	.word	0x00000000


	//----- nvinfo : EIATTR_FRAME_SIZE
	.align		4
.L_3:
        /*0018*/ 	.byte	0x04, 0x11
        /*001a*/ 	.short	(.L_5 - .L_4)
	.align		4
.L_4:
        /*001c*/ 	.word	index@(triton_poi_fused_cat_18)
        /*0020*/ 	.word	0x00000000


	//----- nvinfo : EIATTR_MIN_STACK_SIZE
	.align		4
.L_5:
        /*0024*/ 	.byte	0x04, 0x12
        /*0026*/ 	.short	(.L_7 - .L_6)
	.align		4
.L_6:
        /*0028*/ 	.word	index@(triton_poi_fused_cat_18)
        /*002c*/ 	.word	0x00000000
.L_7:


//--------------------- .nv.info.triton_poi_fused_cat_18 --------------------------
	.section	.nv.info.triton_poi_fused_cat_18,"",@"SHT_CUDA_INFO"
	.sectionflags	@""
	.align	4


	//----- nvinfo : EIATTR_CUDA_API_VERSION
	.align		4
        /*0000*/ 	.byte	0x04, 0x37
        /*0002*/ 	.short	(.L_9 - .L_8)
.L_8:
        /*0004*/ 	.word	0x0000007c


	//----- nvinfo : EIATTR_KPARAM_INFO
	.align		4
.L_9:
        /*0008*/ 	.byte	0x04, 0x17
        /*000a*/ 	.short	(.L_11 - .L_10)
.L_10:
        /*000c*/ 	.word	0x00000000
        /*0010*/ 	.short	0x0005
        /*0012*/ 	.short	0x0028
        /*0014*/ 	.byte	0x00, 0xf0, 0x11, 0x00


	//----- nvinfo : EIATTR_KPARAM_INFO
	.align		4
.L_11:
        /*0018*/ 	.byte	0x04, 0x17
        /*001a*/ 	.short	(.L_13 - .L_12)
.L_12:
        /*001c*/ 	.word	0x00000000
        /*0020*/ 	.short	0x0004
        /*0022*/ 	.short	0x0020
        /*0024*/ 	.byte	0x00, 0xf4, 0x21, 0x00


	//----- nvinfo : EIATTR_KPARAM_INFO
	.align		4
.L_13:
        /*0028*/ 	.byte	0x04, 0x17
        /*002a*/ 	.short	(.L_15 - .L_14)
.L_14:
        /*002c*/ 	.word	0x00000000
        /*0030*/ 	.short	0x0003
        /*0032*/ 	.short	0x0018
        /*0034*/ 	.byte	0x00, 0xf4, 0x21, 0x00


	//----- nvinfo : EIATTR_KPARAM_INFO
	.align		4
.L_15:
        /*0038*/ 	.byte	0x04, 0x17
        /*003a*/ 	.short	(.L_17 - .L_16)
.L_16:
        /*003c*/ 	.word	0x00000000
        /*0040*/ 	.short	0x0002
        /*0042*/ 	.short	0x0010
        /*0044*/ 	.byte	0x00, 0xf4, 0x21, 0x00


	//----- nvinfo : EIATTR_KPARAM_INFO
	.align		4
.L_17:
        /*0048*/ 	.byte	0x04, 0x17
        /*004a*/ 	.short	(.L_19 - .L_18)
.L_18:
        /*004c*/ 	.word	0x00000000
        /*0050*/ 	.short	0x0001
        /*0052*/ 	.short	0x0008
        /*0054*/ 	.byte	0x00, 0xf4, 0x21, 0x00


	//----- nvinfo : EIATTR_KPARAM_INFO
	.align		4
.L_19:
        /*0058*/ 	.byte	0x04, 0x17
        /*005a*/ 	.short	(.L_21 - .L_20)
.L_20:
        /*005c*/ 	.word	0x00000000
        /*0060*/ 	.short	0x0000
        /*0062*/ 	.short	0x0000
        /*0064*/ 	.byte	0x00, 0xf4, 0x21, 0x00


	//----- nvinfo : EIATTR_SPARSE_MMA_MASK
	.align		4
.L_21:
        /*0068*/ 	.byte	0x03, 0x50
        /*006a*/ 	.short	0x0000


	//----- nvinfo : EIATTR_MAXREG_COUNT
	.align		4
        /*006c*/ 	.byte	0x03, 0x1b
        /*006e*/ 	.short	0x00ff


	//----- nvinfo : EIATTR_EXIT_INSTR_OFFSETS
	.align		4
        /*0070*/ 	.byte	0x04, 0x1c
        /*0072*/ 	.short	(.L_23 - .L_22)


	//   ....[0]....
.L_22:
        /*0074*/ 	.word	0x00000670


	//----- nvinfo : EIATTR_REQNTID
	.align		4
.L_23:
        /*0078*/ 	.byte	0x04, 0x10
        /*007a*/ 	.short	(.L_25 - .L_24)
.L_24:
        /*007c*/ 	.word	0x00000100
        /*0080*/ 	.word	0x00000001
        /*0084*/ 	.word	0x00000001


	//----- nvinfo : EIATTR_CBANK_PARAM_SIZE
	.align		4
.L_25:
        /*0088*/ 	.byte	0x03, 0x19
        /*008a*/ 	.short	0x002c


	//----- nvinfo : EIATTR_PARAM_CBANK
	.align		4
        /*008c*/ 	.byte	0x04, 0x0a
        /*008e*/ 	.short	(.L_27 - .L_26)
	.align		4
.L_26:
        /*0090*/ 	.word	index@(.nv.constant0.triton_poi_fused_cat_18)
        /*0094*/ 	.short	0x0210
        /*0096*/ 	.short	0x002c


	//----- nvinfo : EIATTR_SW_WAR
	.align		4
.L_27:
        /*0098*/ 	.byte	0x04, 0x36
        /*009a*/ 	.short	(.L_29 - .L_28)
.L_28:
        /*009c*/ 	.word	0x00000008
.L_29:


//--------------------- .nv.callgraph             --------------------------
	.section	.nv.callgraph,"",@"SHT_CUDA_CALLGRAPH"
	.align	4
	.sectionentsize	8
	.align		4
        /*0000*/ 	.word	0x00000000
	.align		4
        /*0004*/ 	.word	0xffffffff
	.align		4
        /*0008*/ 	.word	0x00000000
	.align		4
        /*000c*/ 	.word	0xfffffffe
	.align		4
        /*0010*/ 	.word	0x00000000
	.align		4
        /*0014*/ 	.word	0xfffffffd
	.align		4
        /*0018*/ 	.word	0x00000000
	.align		4
        /*001c*/ 	.word	0xfffffffc


//--------------------- .text.triton_poi_fused_cat_18 --------------------------
	.section	.text.triton_poi_fused_cat_18,"ax",@progbits
	.align	128
        .global         triton_poi_fused_cat_18
        .type           triton_poi_fused_cat_18,@function
        .size           triton_poi_fused_cat_18,(.L_x_1 - triton_poi_fused_cat_18)
        .other          triton_poi_fused_cat_18,@"STO_CUDA_ENTRY STV_DEFAULT"
triton_poi_fused_cat_18:
.text.triton_poi_fused_cat_18:
[----:B------:R-:W-:Y:S01]  /*0000*/  LDC R1, c[0x0][0x28] ;  /* 0x00000a00ff017b82 */ /* 0x000fe20000000800 */
[----:B------:R-:W1:Y:S07]  /*0010*/  S2R R0, SR_TID.X ;  /* 0x0000000000007919 */ /* 0x000e6e0000002100 */
[----:B------:R-:W2:Y:S01]  /*0020*/  LDC.64 R6, c[0x0][0x210] ;  /* 0x00008400ff067b82 */ /* 0x000ea20000000a00 */
[----:B------:R-:W-:Y:S01]  /*0030*/  CS2R R10, SRZ ;  /* 0x00000000000a7805 */ /* 0x000fe2000001ff00 */
[----:B------:R-:W-:Y:S01]  /*0040*/  ULDC.64 UR4, c[0x0][0x208] ;  /* 0x0000820000047ab9 */ /* 0x000fe20000000a00 */
[----:B------:R-:W3:Y:S01]  /*0050*/  S2R R3, SR_CTAID.X ;  /* 0x0000000000037919 */ /* 0x000ee20000002500 */
[----:B------:R-:W-:Y:S01]  /*0060*/  ULDC.64 UR6, c[0x0][0x218] ;  /* 0x0000860000067ab9 */ /* 0x000fe20000000a00 */
[----:B-1----:R-:W-:-:S05]  /*0070*/  IMAD.SHL.U32 R0, R0, 0x2, RZ ;  /* 0x0000000200007824 */ /* 0x002fca00078e00ff */
[----:B------:R-:W-:-:S05]  /*0080*/  LOP3.LUT R0, R0, 0x1fe, RZ, 0xc0, !PT ;  /* 0x000001fe00007812 */ /* 0x000fca00078ec0ff */
[----:B---3--:R-:W-:-:S05]  /*0090*/  IMAD R0, R3, 0x200, R0 ;  /* 0x0000020003007824 */ /* 0x008fca00078e0200 */
[----:B------:R-:W-:-:S04]  /*00a0*/  SHF.R.S32.HI R5, RZ, 0x1f, R0 ;  /* 0x0000001fff057819 */ /* 0x000fc80000011400 */
[CC--:B------:R-:W-:Y:S02]  /*00b0*/  LEA.HI R3, R5.reuse, R0.reuse, RZ, 0xa ;  /* 0x0000000005037211 */ /* 0x0c0fe400078f50ff */
[----:B------:R-:W-:Y:S02]  /*00c0*/  LEA.HI R8, R5, R0, RZ, 0x5 ;  /* 0x0000000005087211 */ /* 0x000fe400078f28ff */
[----:B------:R-:W-:Y:S02]  /*00d0*/  SHF.R.S32.HI R2, RZ, 0xa, R3 ;  /* 0x0000000aff027819 */ /* 0x000fe40000011403 */
[----:B------:R-:W-:-:S03]  /*00e0*/  SHF.R.S32.HI R9, RZ, 0x5, R8 ;  /* 0x00000005ff097819 */ /* 0x000fc60000011408 */
[----:B------:R-:W-:-:S05]  /*00f0*/  IMAD.HI R4, R2, 0x2aaaaaab, RZ ;  /* 0x2aaaaaab02047827 */ /* 0x000fca00078e02ff */
[----:B------:R-:W-:-:S04]  /*0100*/  SHF.R.U32.HI R5, RZ, 0x1f, R4 ;  /* 0x0000001fff057819 */ /* 0x000fc80000011604 */
[----:B------:R-:W-:Y:S02]  /*0110*/  LEA.HI R5, R4, R5, RZ, 0x1b ;  /* 0x0000000504057211 */ /* 0x000fe400078fd8ff */
[----:B------:R-:W-:-:S03]  /*0120*/  LEA.HI R4, R9, R9, RZ, 0x5 ;  /* 0x0000000909047211 */ /* 0x000fc600078f28ff */
[----:B------:R-:W-:Y:S01]  /*0130*/  IMAD R2, R5, -0xc0, R2 ;  /* 0xffffff4005027824 */ /* 0x000fe200078e0202 */
[----:B------:R-:W-:Y:S02]  /*0140*/  LOP3.LUT R4, R4, 0xffffffe0, RZ, 0xc0, !PT ;  /* 0xffffffe004047812 */ /* 0x000fe400078ec0ff */
[----:B------:R-:W-:Y:S02]  /*0150*/  LOP3.LUT R5, R8, 0xffffffe0, RZ, 0xc0, !PT ;  /* 0xffffffe008057812 */ /* 0x000fe400078ec0ff */
[----:B------:R-:W-:Y:S01]  /*0160*/  ISETP.GE.AND P0, PT, R2, 0x80, PT ;  /* 0x000000800200780c */ /* 0x000fe20003f06270 */
[----:B------:R-:W-:Y:S02]  /*0170*/  IMAD.IADD R9, R9, 0x1, -R4 ;  /* 0x0000000109097824 */ /* 0x000fe400078e0a04 */
[----:B------:R-:W-:Y:S01]  /*0180*/  IMAD.IADD R13, R0, 0x1, -R5 ;  /* 0x00000001000d7824 */ /* 0x000fe200078e0a05 */
[----:B------:R-:W-:Y:S01]  /*0190*/  CS2R R4, SRZ ;  /* 0x0000000000047805 */ /* 0x000fe2000001ff00 */
[----:B--2---:R-:W-:-:S08]  /*01a0*/  IMAD.WIDE R8, R9, 0x8, R6 ;  /* 0x0000000809087825 */ /* 0x004fd000078e0206 */
[----:B------:R-:W2:Y:S01]  /*01b0*/  @!P0 LDG.E.EL.64 R10, desc[UR4][R8.64] ;  /* 0x00000004080a8981 */ /* 0x000ea2000c2e1b00 */
[----:B------:R-:W-:Y:S01]  /*01c0*/  IMAD.WIDE R12, R13, 0x8, R6 ;  /* 0x000000080d0c7825 */ /* 0x000fe200078e0206 */
[----:B------:R-:W-:-:S06]  /*01d0*/  CS2R R6, SRZ ;  /* 0x0000000000067805 */ /* 0x000fcc000001ff00 */
[----:B------:R-:W3:Y:S01]  /*01e0*/  @!P0 LDG.E.EL.128 R4, desc[UR4][R12.64] ;  /* 0x000000040c048981 */ /* 0x000ee2000c2e1d00 */
[----:B------:R-:W-:Y:S01]  /*01f0*/  IMAD.MOV.U32 R16, RZ, RZ, RZ ;  /* 0x000000ffff107224 */ /* 0x000fe200078e00ff */
[----:B--2---:R-:W-:Y:S02]  /*0200*/  SEL R15, R11, RZ, !P0 ;  /* 0x000000ff0b0f7207 */ /* 0x004fe40004000000 */
[----:B------:R-:W-:Y:S02]  /*0210*/  SEL R14, R10, RZ, !P0 ;  /* 0x000000ff0a0e7207 */ /* 0x000fe40004000000 */
[----:B------:R-:W-:-:S04]  /*0220*/  SHF.R.U32.HI R11, RZ, 0x1b, R15 ;  /* 0x0000001bff0b7819 */ /* 0x000fc8000001160f */
[----:B------:R-:W-:Y:S02]  /*0230*/  LOP3.LUT R11, R11, 0x10, RZ, 0xc0, !PT ;  /* 0x000000100b0b7812 */ /* 0x000fe400078ec0ff */
[----:B---3--:R-:W-:Y:S02]  /*0240*/  SEL R4, R4, RZ, !P0 ;  /* 0x000000ff04047207 */ /* 0x008fe40004000000 */
[----:B------:R-:W-:Y:S02]  /*0250*/  IADD3 R9, P1, R11, R14, RZ ;  /* 0x0000000e0b097210 */ /* 0x000fe40007f3e0ff */
[----:B------:R-:W-:Y:S02]  /*0260*/  SEL R11, R6, RZ, !P0 ;  /* 0x000000ff060b7207 */ /* 0x000fe40004000000 */
[----:B------:R-:W-:Y:S01]  /*0270*/  SEL R5, R5, RZ, !P0 ;  /* 0x000000ff05057207 */ /* 0x000fe20004000000 */
[----:B------:R-:W-:Y:S01]  /*0280*/  IMAD.X R14, RZ, RZ, R15, P1 ;  /* 0x000000ffff0e7224 */ /* 0x000fe200008e060f */
[----:B------:R-:W-:-:S02]  /*0290*/  SEL R6, R7, RZ, !P0 ;  /* 0x000000ff07067207 */ /* 0x000fc40004000000 */
[C---:B------:R-:W-:Y:S02]  /*02a0*/  LEA R10, P2, R4.reuse, UR6, 0x2 ;  /* 0x00000006040a7c11 */ /* 0x040fe4000f8410ff */
[--C-:B------:R-:W-:Y:S02]  /*02b0*/  SHF.R.U32.HI R7, RZ, 0x19, R5.reuse ;  /* 0x00000019ff077819 */ /* 0x100fe40000011605 */
[----:B------:R-:W-:Y:S02]  /*02c0*/  SHF.R.U32.HI R8, RZ, 0x19, R6 ;  /* 0x00000019ff087819 */ /* 0x000fe40000011606 */
[----:B------:R-:W-:Y:S01]  /*02d0*/  LEA.HI.X R13, R4, UR7, R5, 0x2, P2 ;  /* 0x00000007040d7c11 */ /* 0x000fe200090f1405 */
[----:B------:R-:W-:Y:S01]  /*02e0*/  IMAD.SHL.U32 R4, R9, 0x40, RZ ;  /* 0x0000004009047824 */ /* 0x000fe200078e00ff */
[----:B------:R-:W-:Y:S02]  /*02f0*/  LEA R5, P1, R11, UR6, 0x2 ;  /* 0x000000060b057c11 */ /* 0x000fe4000f8210ff */
[----:B------:R-:W-:-:S02]  /*0300*/  LOP3.LUT R7, R7, 0x40, RZ, 0xc0, !PT ;  /* 0x0000004007077812 */ /* 0x000fc400078ec0ff */
[----:B------:R-:W-:Y:S02]  /*0310*/  LOP3.LUT R8, R8, 0x40, RZ, 0xc0, !PT ;  /* 0x0000004008087812 */ /* 0x000fe400078ec0ff */
[----:B------:R-:W-:Y:S01]  /*0320*/  LEA.HI.X R11, R11, UR7, R6, 0x2, P1 ;  /* 0x000000070b0b7c11 */ /* 0x000fe200088f1406 */
[----:B------:R-:W-:Y:S01]  /*0330*/  ULDC.64 UR6, c[0x0][0x228] ;  /* 0x00008a0000067ab9 */ /* 0x000fe20000000a00 */
[C---:B------:R-:W-:Y:S02]  /*0340*/  IADD3 R6, P1, P2, R4.reuse, R10, R7 ;  /* 0x0000000a04067210 */ /* 0x040fe40007a3e007 */
[----:B------:R-:W-:Y:S02]  /*0350*/  IADD3 R8, P3, P4, R4, R5, R8 ;  /* 0x0000000504087210 */ /* 0x000fe40007c7e008 */
[----:B------:R-:W1:Y:S01]  /*0360*/  LDC.64 R4, c[0x0][0x220] ;  /* 0x00008800ff047b82 */ /* 0x000e620000000a00 */
[----:B------:R-:W-:Y:S01]  /*0370*/  SHF.L.U64.HI R14, R9, 0x6, R14 ;  /* 0x00000006090e7819 */ /* 0x000fe2000001020e */
[----:B------:R-:W-:-:S03]  /*0380*/  IMAD.HI R9, R0, 0x2aaaaaab, RZ ;  /* 0x2aaaaaab00097827 */ /* 0x000fc600078e02ff */
[----:B------:R-:W-:Y:S01]  /*0390*/  IADD3.X R7, R14, R13, RZ, P1, P2 ;  /* 0x0000000d0e077210 */ /* 0x000fe20000fe44ff */
[----:B------:R-:W-:Y:S01]  /*03a0*/  IMAD.SHL.U32 R13, R2, 0x100, RZ ;  /* 0x00000100020d7824 */ /* 0x000fe200078e00ff */
[----:B------:R-:W-:-:S04]  /*03b0*/  SHF.R.U32.HI R10, RZ, 0x1f, R9 ;  /* 0x0000001fff0a7819 */ /* 0x000fc80000011609 */
[----:B------:R-:W-:Y:S02]  /*03c0*/  LEA.HI.SX32 R12, R9, R10, 0x11 ;  /* 0x0000000a090c7211 */ /* 0x000fe400078f8aff */
[----:B------:R-:W-:Y:S01]  /*03d0*/  IADD3.X R9, R14, R11, RZ, P3, P4 ;  /* 0x0000000b0e097210 */ /* 0x000fe20001fe84ff */
[----:B------:R-:W-:Y:S01]  /*03e0*/  IMAD.WIDE R10, R13, 0x4, R6 ;  /* 0x000000040d0a7825 */ /* 0x000fe200078e0206 */
[----:B------:R-:W-:-:S03]  /*03f0*/  LOP3.LUT R7, R3, 0xfffffc00, RZ, 0xc0, !PT ;  /* 0xfffffc0003077812 */ /* 0x000fc600078ec0ff */
[----:B------:R-:W-:-:S04]  /*0400*/  IMAD.WIDE R8, R13, 0x4, R8 ;  /* 0x000000040d087825 */ /* 0x000fc800078e0208 */
[C---:B------:R-:W-:Y:S02]  /*0410*/  IMAD.SHL.U32 R15, R12.reuse, 0x8000, RZ ;  /* 0x000080000c0f7824 */ /* 0x040fe400078e00ff */
[----:B------:R-:W-:Y:S02]  /*0420*/  IMAD.U32 R13, R12, 0x10000, RZ ;  /* 0x000100000c0d7824 */ /* 0x000fe400078e00ff */
[----:B------:R-:W-:Y:S02]  /*0430*/  IMAD.IADD R7, R0, 0x1, -R7 ;  /* 0x0000000100077824 */ /* 0x000fe400078e0a07 */
[C---:B------:R-:W-:Y:S01]  /*0440*/  IMAD.SHL.U32 R12, R2.reuse, 0x400, RZ ;  /* 0x00000400020c7824 */ /* 0x040fe200078e00ff */
[----:B------:R-:W-:Y:S01]  /*0450*/  ISETP.GT.AND P1, PT, R2, 0x7f, PT ;  /* 0x0000007f0200780c */ /* 0x000fe20003f24270 */
[----:B------:R-:W-:Y:S02]  /*0460*/  IMAD.MOV.U32 R6, RZ, RZ, RZ ;  /* 0x000000ffff067224 */ /* 0x000fe400078e00ff */
[----:B------:R-:W-:-:S04]  /*0470*/  IMAD.WIDE R10, R15, 0x4, R10 ;  /* 0x000000040f0a7825 */ /* 0x000fc800078e020a */
[----:B------:R-:W-:Y:S01]  /*0480*/  IMAD.WIDE R8, R15, 0x4, R8 ;  /* 0x000000040f087825 */ /* 0x000fe200078e0208 */
[--C-:B------:R-:W-:Y:S01]  /*0490*/  SHF.R.S32.HI R15, RZ, 0x1f, R13.reuse ;  /* 0x0000001fff0f7819 */ /* 0x100fe2000001140d */
[----:B------:R2:W3:Y:S01]  /*04a0*/  @!P0 LDG.E.EL R6, desc[UR4][R10.64] ;  /* 0x000000040a068981 */ /* 0x0004e2000c2e1900 */
[----:B------:R-:W-:Y:S01]  /*04b0*/  IADD3 R13, P2, P3, R12, R7, R13 ;  /* 0x000000070c0d7210 */ /* 0x000fe20007b5e00d */
[----:B-1----:R-:W-:Y:S01]  /*04c0*/  IMAD.WIDE R4, R2, 0x4, R4 ;  /* 0x0000000402047825 */ /* 0x002fe200078e0204 */
[----:B------:R-:W-:Y:S02]  /*04d0*/  CS2R R2, SRZ ;  /* 0x0000000000027805 */ /* 0x000fe4000001ff00 */
[----:B------:R-:W-:Y:S02]  /*04e0*/  SHF.R.S32.HI R7, RZ, 0x1f, R7 ;  /* 0x0000001fff077819 */ /* 0x000fe40000011407 */
[----:B------:R-:W-:Y:S01]  /*04f0*/  SHF.R.S32.HI R12, RZ, 0x1f, R12 ;  /* 0x0000001fff0c7819 */ /* 0x000fe2000001140c */
[----:B------:R-:W4:Y:S03]  /*0500*/  @!P0 LDG.E.EL R16, desc[UR4][R4.64] ;  /* 0x0000000404108981 */ /* 0x000f26000c2e1900 */
[----:B--2---:R-:W-:Y:S01]  /*0510*/  IADD3.X R10, R12, R7, R15, P2, P3 ;  /* 0x000000070c0a7210 */ /* 0x004fe200017e640f */
[----:B------:R-:W2:Y:S01]  /*0520*/  @!P0 LDG.E.EL R2, desc[UR4][R4.64] ;  /* 0x0000000404028981 */ /* 0x000ea2000c2e1900 */
[C---:B------:R-:W-:Y:S01]  /*0530*/  LEA R12, P2, R13.reuse, UR6, 0x2 ;  /* 0x000000060d0c7c11 */ /* 0x040fe2000f8410ff */
[----:B------:R-:W1:Y:S02]  /*0540*/  LDC.64 R14, c[0x0][0x230] ;  /* 0x00008c00ff0e7b82 */ /* 0x000e640000000a00 */
[----:B------:R-:W5:Y:S01]  /*0550*/  @!P0 LDG.E.EL R3, desc[UR4][R8.64] ;  /* 0x0000000408038981 */ /* 0x000f62000c2e1900 */
[----:B------:R-:W-:-:S02]  /*0560*/  LEA.HI.X R13, R13, UR7, R10, 0x2, P2 ;  /* 0x000000070d0d7c11 */ /* 0x000fc400090f140a */
[----:B------:R-:W-:-:S06]  /*0570*/  CS2R R10, SRZ ;  /* 0x00000000000a7805 */ /* 0x000fcc000001ff00 */
[----:B------:R-:W5:Y:S01]  /*0580*/  @P1 LDG.E.64 R10, desc[UR4][R12.64+-0x80000] ;  /* 0xf80000040c0a1981 */ /* 0x000f62000c1e1b00 */
[----:B---3--:R-:W-:Y:S02]  /*0590*/  SEL R6, R6, RZ, !P0 ;  /* 0x000000ff06067207 */ /* 0x008fe40004000000 */
[----:B----4-:R-:W-:Y:S02]  /*05a0*/  SEL R16, R16, RZ, !P0 ;  /* 0x000000ff10107207 */ /* 0x010fe40004000000 */
[----:B--2---:R-:W-:Y:S02]  /*05b0*/  SEL R7, R2, RZ, !P0 ;  /* 0x000000ff02077207 */ /* 0x004fe40004000000 */
[----:B-----5:R-:W-:-:S03]  /*05c0*/  SEL R5, R3, RZ, !P0 ;  /* 0x000000ff03057207 */ /* 0x020fc60004000000 */
[C---:B------:R-:W-:Y:S01]  /*05d0*/  FADD R2, R6.reuse, R7 ;  /* 0x0000000706027221 */ /* 0x040fe20000000000 */
[----:B------:R-:W-:Y:S02]  /*05e0*/  FSETP.GEU.AND P2, PT, R6, -R7, PT ;  /* 0x800000070600720b */ /* 0x000fe40003f4e000 */
[C---:B------:R-:W-:Y:S01]  /*05f0*/  FSETP.GEU.AND P3, PT, R5.reuse, -R16, PT ;  /* 0x800000100500720b */ /* 0x040fe20003f6e000 */
[----:B------:R-:W-:Y:S01]  /*0600*/  FADD R3, R5, R16 ;  /* 0x0000001005037221 */ /* 0x000fe20000000000 */
[----:B------:R-:W-:Y:S02]  /*0610*/  FSEL R4, R2, RZ, P2 ;  /* 0x000000ff02047208 */ /* 0x000fe40001000000 */
[----:B------:R-:W-:Y:S02]  /*0620*/  @P0 SEL R4, R10, RZ, P1 ;  /* 0x000000ff0a040207 */ /* 0x000fe40000800000 */
[----:B------:R-:W-:Y:S01]  /*0630*/  FSEL R5, R3, RZ, P3 ;  /* 0x000000ff03057208 */ /* 0x000fe20001800000 */
[----:B-1----:R-:W-:Y:S01]  /*0640*/  IMAD.WIDE R2, R0, 0x4, R14 ;  /* 0x0000000400027825 */ /* 0x002fe200078e020e */
[----:B------:R-:W-:-:S05]  /*0650*/  @P0 SEL R5, R11, RZ, P1 ;  /* 0x000000ff0b050207 */ /* 0x000fca0000800000 */
[----:B------:R-:W-:Y:S01]  /*0660*/  STG.E.64 desc[UR4][R2.64], R4 ;  /* 0x0000000402007986 */ /* 0x000fe2000c101b04 */
[----:B------:R-:W-:Y:S05]  /*0670*/  EXIT ;  /* 0x000000000000794d */ /* 0x000fea0003800000 */
.L_x_0:
[----:B------:R-:W-:-:S00]  /*0680*/  BRA `(.L_x_0) ;  /* 0xfffffffc00fc7947 */ /* 0x000fc0000383ffff */
[----:B------:R-:W-:-:S00]  /*0690*/  NOP ;  /* 0x0000000000007918 */ /* 0x000fc00000000000 */
        /* <DEDUP_REMOVED lines=14> */
.L_x_1:


//--------------------- .nv.constant0.triton_poi_fused_cat_18 --------------------------
	.section	.nv.constant0.triton_poi_fused_cat_18,"a",@progbits
	.sectionflags	@""
	.align	4
.nv.constant0.triton_poi_fused_cat_18:
	.zero		572
